//
// Generated by NVIDIA NVVM Compiler
//
// Compiler Build ID: CL-36424714
// Cuda compilation tools, release 13.0, V13.0.88
// Based on NVVM 20.0.0
//

.version 9.0
.target sm_100
.address_size 64

	// .globl	_Z10bfs_kerneliiPiS_S_iS_S_S_

.visible .entry _Z10bfs_kerneliiPiS_S_iS_S_S_(
	.param .u32 _Z10bfs_kerneliiPiS_S_iS_S_S__param_0,
	.param .u32 _Z10bfs_kerneliiPiS_S_iS_S_S__param_1,
	.param .u64 .ptr .align 1 _Z10bfs_kerneliiPiS_S_iS_S_S__param_2,
	.param .u64 .ptr .align 1 _Z10bfs_kerneliiPiS_S_iS_S_S__param_3,
	.param .u64 .ptr .align 1 _Z10bfs_kerneliiPiS_S_iS_S_S__param_4,
	.param .u32 _Z10bfs_kerneliiPiS_S_iS_S_S__param_5,
	.param .u64 .ptr .align 1 _Z10bfs_kerneliiPiS_S_iS_S_S__param_6,
	.param .u64 .ptr .align 1 _Z10bfs_kerneliiPiS_S_iS_S_S__param_7,
	.param .u64 .ptr .align 1 _Z10bfs_kerneliiPiS_S_iS_S_S__param_8
)
{
	.reg .pred 	%p<7>;
	.reg .b32 	%r<24>;
	.reg .b64 	%rd<25>;

	ld.param.u64 	%rd8, [_Z10bfs_kerneliiPiS_S_iS_S_S__param_2];
	ld.param.u64 	%rd9, [_Z10bfs_kerneliiPiS_S_iS_S_S__param_3];
	ld.param.u64 	%rd13, [_Z10bfs_kerneliiPiS_S_iS_S_S__param_4];
	ld.param.u32 	%r12, [_Z10bfs_kerneliiPiS_S_iS_S_S__param_5];
	ld.param.u64 	%rd10, [_Z10bfs_kerneliiPiS_S_iS_S_S__param_6];
	ld.param.u64 	%rd11, [_Z10bfs_kerneliiPiS_S_iS_S_S__param_7];
	ld.param.u64 	%rd12, [_Z10bfs_kerneliiPiS_S_iS_S_S__param_8];
	cvta.to.global.u64 	%rd1, %rd13;
	mov.u32 	%r13, %tid.x;
	mov.u32 	%r14, %ctaid.x;
	mov.u32 	%r15, %ntid.x;
	mad.lo.s32 	%r1, %r14, %r15, %r13;
	setp.ge.s32 	%p1, %r1, %r12;
	@%p1 bra 	$L__BB0_6;
	cvta.to.global.u64 	%rd14, %rd8;
	cvta.to.global.u64 	%rd15, %rd10;
	mul.wide.s32 	%rd16, %r1, 4;
	add.s64 	%rd17, %rd15, %rd16;
	ld.global.u32 	%r2, [%rd17];
	mul.wide.s32 	%rd18, %r2, 4;
	add.s64 	%rd2, %rd14, %rd18;
	ld.global.u32 	%r22, [%rd2];
	ld.global.u32 	%r23, [%rd2+4];
	setp.ge.s32 	%p2, %r22, %r23;
	@%p2 bra 	$L__BB0_6;
	add.s64 	%rd3, %rd1, %rd18;
	cvta.to.global.u64 	%rd4, %rd9;
	cvta.to.global.u64 	%rd5, %rd11;
	cvta.to.global.u64 	%rd6, %rd12;
$L__BB0_3:
	mul.wide.s32 	%rd20, %r22, 4;
	add.s64 	%rd21, %rd4, %rd20;
	ld.global.u32 	%r7, [%rd21];
	mul.wide.s32 	%rd22, %r7, 4;
	add.s64 	%rd7, %rd1, %rd22;
	ld.global.u32 	%r16, [%rd7];
	setp.ne.s32 	%p3, %r16, -1;
	ld.global.u32 	%r18, [%rd3];
	add.s32 	%r8, %r18, 1;
	setp.le.s32 	%p4, %r16, %r8;
	and.pred  	%p5, %p3, %p4;
	@%p5 bra 	$L__BB0_5;
	st.global.u32 	[%rd7], %r8;
	atom.global.add.u32 	%r20, [%rd5], 1;
	mul.wide.s32 	%rd23, %r20, 4;
	add.s64 	%rd24, %rd6, %rd23;
	st.global.u32 	[%rd24], %r7;
	ld.global.u32 	%r23, [%rd2+4];
$L__BB0_5:
	add.s32 	%r22, %r22, 1;
	setp.lt.s32 	%p6, %r22, %r23;
	@%p6 bra 	$L__BB0_3;
$L__BB0_6:
	ret;

}


// ===== COMPILED SASS (sm_100) =====

	.target	sm_100

	.elftype	@"ET_EXEC"


//--------------------- .note.nv.tkinfo           --------------------------
	.section	.note.nv.tkinfo,"",@"SHT_NOTE"
	.sectionflags	@"SHF_NOTE_NV_TKINFO"
	.tkinfo
        /*0018*/ 	.word	0x00000002
        /*0030*/ 	.string	""
        /*0030*/ 	.string	"ptxas"
        /*0030*/ 	.string	"Cuda compilation tools, release 13.0, V13.0.88"
        /*0030*/ 	.string	"Build cuda_13.0.r13.0/compiler.36424714_0"
        /*0030*/ 	.string	"-arch sm_100 -m 64 "



//--------------------- .note.nv.cuinfo           --------------------------
	.section	.note.nv.cuinfo,"",@"SHT_NOTE"
	.sectionflags	@"SHF_NOTE_NV_CUINFO"
        /*0018*/ 	.short	0x0002
        /*001a*/ 	.short	0x0064
        /*001c*/ 	.short	0x0082
	.zero		2


//--------------------- .nv.info                  --------------------------
	.section	.nv.info,"",@"SHT_CUDA_INFO"
	.align	4


	//----- nvinfo : EIATTR_REGCOUNT
	.align		4
        /*0000*/ 	.byte	0x04, 0x2f
        /*0002*/ 	.short	(.L_1 - .L_0)
	.align		4
.L_0:
        /*0004*/ 	.word	index@(_Z10bfs_kerneliiPiS_S_iS_S_S_)
        /*0008*/ 	.word	0x0000001c


	//----- nvinfo : EIATTR_FRAME_SIZE
	.align		4
.L_1:
        /*000c*/ 	.byte	0x04, 0x11
        /*000e*/ 	.short	(.L_3 - .L_2)
	.align		4
.L_2:
        /*0010*/ 	.word	index@(_Z10bfs_kerneliiPiS_S_iS_S_S_)
        /*0014*/ 	.word	0x00000000


	//----- nvinfo : EIATTR_MIN_STACK_SIZE
	.align		4
.L_3:
        /*0018*/ 	.byte	0x04, 0x12
        /*001a*/ 	.short	(.L_5 - .L_4)
	.align		4
.L_4:
        /*001c*/ 	.word	index@(_Z10bfs_kerneliiPiS_S_iS_S_S_)
        /*0020*/ 	.word	0x00000000
.L_5:


//--------------------- .nv.compat                --------------------------
	.section	.nv.compat,"",@"SHT_CUDA_COMPAT_INFO"
	.align	4
        /*0000*/ 	.byte	0x02, 0x09, 0x00, 0x00, 0x02, 0x02, 0x01, 0x00, 0x02, 0x05, 0x05, 0x00, 0x03, 0x07, 0x01, 0x01
        /*0010*/ 	.byte	0x02, 0x03, 0x00, 0x00, 0x02, 0x06, 0x01, 0x00, 0x04, 0x0b, 0x08, 0x00, 0x09, 0x00, 0x00, 0x00
        /*0020*/ 	.byte	0x00, 0x00, 0x00, 0x00


//--------------------- .nv.info._Z10bfs_kerneliiPiS_S_iS_S_S_ --------------------------
	.section	.nv.info._Z10bfs_kerneliiPiS_S_iS_S_S_,"",@"SHT_CUDA_INFO"
	.sectionflags	@""
	.align	4


	//----- nvinfo : EIATTR_CUDA_API_VERSION
	.align		4
        /*0000*/ 	.byte	0x04, 0x37
        /*0002*/ 	.short	(.L_7 - .L_6)
.L_6:
        /*0004*/ 	.word	0x00000082


	//----- nvinfo : EIATTR_KPARAM_INFO
	.align		4
.L_7:
        /*0008*/ 	.byte	0x04, 0x17
        /*000a*/ 	.short	(.L_9 - .L_8)
.L_8:
        /*000c*/ 	.word	0x00000000
        /*0010*/ 	.short	0x0008
        /*0012*/ 	.short	0x0038
        /*0014*/ 	.byte	0x00, 0xf5, 0x21, 0x00


	//----- nvinfo : EIATTR_KPARAM_INFO
	.align		4
.L_9:
        /*0018*/ 	.byte	0x04, 0x17
        /*001a*/ 	.short	(.L_11 - .L_10)
.L_10:
        /*001c*/ 	.word	0x00000000
        /*0020*/ 	.short	0x0007
        /*0022*/ 	.short	0x0030
        /*0024*/ 	.byte	0x00, 0xf5, 0x21, 0x00


	//----- nvinfo : EIATTR_KPARAM_INFO
	.align		4
.L_11:
        /*0028*/ 	.byte	0x04, 0x17
        /*002a*/ 	.short	(.L_13 - .L_12)
.L_12:
        /*002c*/ 	.word	0x00000000
        /*0030*/ 	.short	0x0006
        /*0032*/ 	.short	0x0028
        /*0034*/ 	.byte	0x00, 0xf5, 0x21, 0x00


	//----- nvinfo : EIATTR_KPARAM_INFO
	.align		4
.L_13:
        /*0038*/ 	.byte	0x04, 0x17
        /*003a*/ 	.short	(.L_15 - .L_14)
.L_14:
        /*003c*/ 	.word	0x00000000
        /*0040*/ 	.short	0x0005
        /*0042*/ 	.short	0x0020
        /*0044*/ 	.byte	0x00, 0xf0, 0x11, 0x00


	//----- nvinfo : EIATTR_KPARAM_INFO
	.align		4
.L_15:
        /*0048*/ 	.byte	0x04, 0x17
        /*004a*/ 	.short	(.L_17 - .L_16)
.L_16:
        /*004c*/ 	.word	0x00000000
        /*0050*/ 	.short	0x0004
        /*0052*/ 	.short	0x0018
        /*0054*/ 	.byte	0x00, 0xf5, 0x21, 0x00


	//----- nvinfo : EIATTR_KPARAM_INFO
	.align		4
.L_17:
        /*0058*/ 	.byte	0x04, 0x17
        /*005a*/ 	.short	(.L_19 - .L_18)
.L_18:
        /*005c*/ 	.word	0x00000000
        /*0060*/ 	.short	0x0003
        /*0062*/ 	.short	0x0010
        /*0064*/ 	.byte	0x00, 0xf5, 0x21, 0x00


	//----- nvinfo : EIATTR_KPARAM_INFO
	.align		4
.L_19:
        /*0068*/ 	.byte	0x04, 0x17
        /*006a*/ 	.short	(.L_21 - .L_20)
.L_20:
        /*006c*/ 	.word	0x00000000
        /*0070*/ 	.short	0x0002
        /*0072*/ 	.short	0x0008
        /*0074*/ 	.byte	0x00, 0xf5, 0x21, 0x00


	//----- nvinfo : EIATTR_KPARAM_INFO
	.align		4
.L_21:
        /*0078*/ 	.byte	0x04, 0x17
        /*007a*/ 	.short	(.L_23 - .L_22)
.L_22:
        /*007c*/ 	.word	0x00000000
        /*0080*/ 	.short	0x0001
        /*0082*/ 	.short	0x0004
        /*0084*/ 	.byte	0x00, 0xf0, 0x11, 0x00


	//----- nvinfo : EIATTR_KPARAM_INFO
	.align		4
.L_23:
        /*0088*/ 	.byte	0x04, 0x17
        /*008a*/ 	.short	(.L_25 - .L_24)
.L_24:
        /*008c*/ 	.word	0x00000000
        /*0090*/ 	.short	0x0000
        /*0092*/ 	.short	0x0000
        /*0094*/ 	.byte	0x00, 0xf0, 0x11, 0x00


	//----- nvinfo : EIATTR_SPARSE_MMA_MASK
	.align		4
.L_25:
        /*0098*/ 	.byte	0x03, 0x50
        /*009a*/ 	.short	0x0000


	//----- nvinfo : EIATTR_MAXREG_COUNT
	.align		4
        /*009c*/ 	.byte	0x03, 0x1b
        /*009e*/ 	.short	0x00ff


	//----- nvinfo : EIATTR_MERCURY_ISA_VERSION
	.align		4
        /*00a0*/ 	.byte	0x03, 0x5f
        /*00a2*/ 	.short	0x0101


	//----- nvinfo : EIATTR_INT_WARP_WIDE_INSTR_OFFSETS
	.align		4
        /*00a4*/ 	.byte	0x04, 0x31
        /*00a6*/ 	.short	(.L_27 - .L_26)


	//   ....[0]....
.L_26:
        /*00a8*/ 	.word	0x00000230


	//   ....[1]....
        /*00ac*/ 	.word	0x000002d0


	//----- nvinfo : EIATTR_VRC_CTA_INIT_COUNT
	.align		4
.L_27:
        /*00b0*/ 	.byte	0x02, 0x4a
	.zero		1
	.zero		1


	//----- nvinfo : EIATTR_EXIT_INSTR_OFFSETS
	.align		4
        /*00b4*/ 	.byte	0x04, 0x1c
        /*00b6*/ 	.short	(.L_29 - .L_28)


	//   ....[0]....
.L_28:
        /*00b8*/ 	.word	0x00000070


	//   ....[1]....
        /*00bc*/ 	.word	0x00000110


	//   ....[2]....
        /*00c0*/ 	.word	0x00000350


	//----- nvinfo : EIATTR_CRS_STACK_SIZE
	.align		4
.L_29:
        /*00c4*/ 	.byte	0x04, 0x1e
        /*00c6*/ 	.short	(.L_31 - .L_30)
.L_30:
        /*00c8*/ 	.word	0x00000000


	//----- nvinfo : EIATTR_CBANK_PARAM_SIZE
	.align		4
.L_31:
        /*00cc*/ 	.byte	0x03, 0x19
        /*00ce*/ 	.short	0x0040


	//----- nvinfo : EIATTR_PARAM_CBANK
	.align		4
        /*00d0*/ 	.byte	0x04, 0x0a
        /*00d2*/ 	.short	(.L_33 - .L_32)
	.align		4
.L_32:
        /*00d4*/ 	.word	index@(.nv.constant0._Z10bfs_kerneliiPiS_S_iS_S_S_)
        /*00d8*/ 	.short	0x0380
        /*00da*/ 	.short	0x0040


	//----- nvinfo : EIATTR_SW_WAR
	.align		4
.L_33:
        /*00dc*/ 	.byte	0x04, 0x36
        /*00de*/ 	.short	(.L_35 - .L_34)
.L_34:
        /*00e0*/ 	.word	0x00000008
.L_35:


//--------------------- .nv.callgraph             --------------------------
	.section	.nv.callgraph,"",@"SHT_CUDA_CALLGRAPH"
	.align	4
	.sectionentsize	8
	.align		4
        /*0000*/ 	.word	0x00000000
	.align		4
        /*0004*/ 	.word	0xffffffff
	.align		4
        /*0008*/ 	.word	0x00000000
	.align		4
        /*000c*/ 	.word	0xfffffffe
	.align		4
        /*0010*/ 	.word	0x00000000
	.align		4
        /*0014*/ 	.word	0xfffffffd
	.align		4
        /*0018*/ 	.word	0x00000000
	.align		4
        /*001c*/ 	.word	0xfffffffc


//--------------------- .text._Z10bfs_kerneliiPiS_S_iS_S_S_ --------------------------
	.section	.text._Z10bfs_kerneliiPiS_S_iS_S_S_,"ax",@progbits
	.align	128
        .global         _Z10bfs_kerneliiPiS_S_iS_S_S_
        .type           _Z10bfs_kerneliiPiS_S_iS_S_S_,@function
        .size           _Z10bfs_kerneliiPiS_S_iS_S_S_,(.L_x_4 - _Z10bfs_kerneliiPiS_S_iS_S_S_)
        .other          _Z10bfs_kerneliiPiS_S_iS_S_S_,@"STO_CUDA_ENTRY STV_DEFAULT"
_Z10bfs_kerneliiPiS_S_iS_S_S_:
.text._Z10bfs_kerneliiPiS_S_iS_S_S_:
[----:B------:R-:W-:Y:S01]  /*0000*/  LDC R1, c[0x0][0x37c] ;  /* 0x0000df00ff017b82 */ /* 0x000fe20000000800 */
[----:B------:R-:W0:Y:S07]  /*0010*/  S2R R3, SR_TID.X ;  /* 0x0000000000037919 */ /* 0x000e2e0000002100 */
[----:B------:R-:W0:Y:S01]  /*0020*/  S2UR UR4, SR_CTAID.X ;  /* 0x00000000000479c3 */ /* 0x000e220000002500 */
[----:B------:R-:W1:Y:S07]  /*0030*/  LDCU UR5, c[0x0][0x3a0] ;  /* 0x00007400ff0577ac */ /* 0x000e6e0008000800 */
[----:B------:R-:W0:Y:S02]  /*0040*/  LDC R0, c[0x0][0x360] ;  /* 0x0000d800ff007b82 */ /* 0x000e240000000800 */
[----:B0-----:R-:W-:-:S05]  /*0050*/  IMAD R3, R0, UR4, R3 ;  /* 0x0000000400037c24 */ /* 0x001fca000f8e0203 */
[----:B-1----:R-:W-:-:S13]  /*0060*/  ISETP.GE.AND P0, PT, R3, UR5, PT ;  /* 0x0000000503007c0c */ /* 0x002fda000bf06270 */
[----:B------:R-:W-:Y:S05]  /*0070*/  @P0 EXIT ;  /* 0x000000000000094d */ /* 0x000fea0003800000 */
[----:B------:R-:W0:Y:S01]  /*0080*/  LDC.64 R4, c[0x0][0x3a8] ;  /* 0x0000ea00ff047b82 */ /* 0x000e220000000a00 */
[----:B------:R-:W1:Y:S01]  /*0090*/  LDCU.64 UR4, c[0x0][0x358] ;  /* 0x00006b00ff0477ac */ /* 0x000e620008000a00 */
[----:B0-----:R-:W-:-:S06]  /*00a0*/  IMAD.WIDE R4, R3, 0x4, R4 ;  /* 0x0000000403047825 */ /* 0x001fcc00078e0204 */
[----:B------:R-:W0:Y:S01]  /*00b0*/  LDC.64 R2, c[0x0][0x388] ;  /* 0x0000e200ff027b82 */ /* 0x000e220000000a00 */
[----:B-1----:R-:W0:Y:S02]  /*00c0*/  LDG.E R13, desc[UR4][R4.64] ;  /* 0x00000004040d7981 */ /* 0x002e24000c1e1900 */
[----:B0-----:R-:W-:-:S05]  /*00d0*/  IMAD.WIDE R2, R13, 0x4, R2 ;  /* 0x000000040d027825 */ /* 0x001fca00078e0202 */
[----:B------:R-:W2:Y:S04]  /*00e0*/  LDG.E R15, desc[UR4][R2.64] ;  /* 0x00000004020f7981 */ /* 0x000ea8000c1e1900 */
[----:B------:R-:W2:Y:S02]  /*00f0*/  LDG.E R0, desc[UR4][R2.64+0x4] ;  /* 0x0000040402007981 */ /* 0x000ea4000c1e1900 */
[----:B--2---:R-:W-:-:S13]  /*0100*/  ISETP.GE.AND P0, PT, R15, R0, PT ;  /* 0x000000000f00720c */ /* 0x004fda0003f06270 */
[----:B------:R-:W-:Y:S05]  /*0110*/  @P0 EXIT ;  /* 0x000000000000094d */ /* 0x000fea0003800000 */
[----:B------:R-:W0:Y:S08]  /*0120*/  LDC.64 R10, c[0x0][0x398] ;  /* 0x0000e600ff0a7b82 */ /* 0x000e300000000a00 */
[----:B------:R-:W1:Y:S08]  /*0130*/  LDC.64 R4, c[0x0][0x3b8] ;  /* 0x0000ee00ff047b82 */ /* 0x000e700000000a00 */
[----:B------:R-:W2:Y:S08]  /*0140*/  LDC.64 R6, c[0x0][0x390] ;  /* 0x0000e400ff067b82 */ /* 0x000eb00000000a00 */
[----:B------:R-:W3:Y:S01]  /*0150*/  LDC.64 R8, c[0x0][0x398] ;  /* 0x0000e600ff087b82 */ /* 0x000ee20000000a00 */
[----:B0-----:R-:W-:-:S07]  /*0160*/  IMAD.WIDE R10, R13, 0x4, R10 ;  /* 0x000000040d0a7825 */ /* 0x001fce00078e020a */
.L_x_2:
[----:B0-2---:R-:W-:Y:S01]  /*0170*/  IMAD.WIDE R16, R15, 0x4, R6 ;  /* 0x000000040f107825 */ /* 0x005fe200078e0206 */
[----:B------:R-:W2:Y:S05]  /*0180*/  LDG.E R18, desc[UR4][R10.64] ;  /* 0x000000040a127981 */ /* 0x000eaa000c1e1900 */
[----:B------:R-:W3:Y:S02]  /*0190*/  LDG.E R17, desc[UR4][R16.64] ;  /* 0x0000000410117981 */ /* 0x000ee4000c1e1900 */
[----:B---3--:R-:W-:-:S05]  /*01a0*/  IMAD.WIDE R12, R17, 0x4, R8 ;  /* 0x00000004110c7825 */ /* 0x008fca00078e0208 */
[----:B------:R-:W3:Y:S01]  /*01b0*/  LDG.E R14, desc[UR4][R12.64] ;  /* 0x000000040c0e7981 */ /* 0x000ee2000c1e1900 */
[----:B--2---:R-:W-:Y:S01]  /*01c0*/  IADD3 R23, PT, PT, R18, 0x1, RZ ;  /* 0x0000000112177810 */ /* 0x004fe20007ffe0ff */
[----:B------:R-:W-:Y:S01]  /*01d0*/  BSSY.RECONVERGENT B0, `(.L_x_0) ;  /* 0x0000015000007945 */ /* 0x000fe20003800200 */
[----:B------:R-:W-:Y:S02]  /*01e0*/  IADD3 R15, PT, PT, R15, 0x1, RZ ;  /* 0x000000010f0f7810 */ /* 0x000fe40007ffe0ff */
[C---:B---3--:R-:W-:Y:S02]  /*01f0*/  ISETP.GT.AND P0, PT, R14.reuse, R23, PT ;  /* 0x000000170e00720c */ /* 0x048fe40003f04270 */
[----:B------:R-:W-:-:S13]  /*0200*/  ISETP.NE.AND P1, PT, R14, -0x1, PT ;  /* 0xffffffff0e00780c */ /* 0x000fda0003f25270 */
[----:B------:R-:W-:Y:S05]  /*0210*/  @!P0 BRA P1, `(.L_x_1) ;  /* 0x0000000000408947 */ /* 0x000fea0000800000 */
[----:B------:R-:W0:Y:S01]  /*0220*/  S2R R21, SR_LANEID ;  /* 0x0000000000157919 */ /* 0x000e220000000000 */
[----:B------:R-:W-:Y:S01]  /*0230*/  VOTEU.ANY UR6, UPT, PT ;  /* 0x0000000000067886 */ /* 0x000fe200038e0100 */
[----:B------:R-:W2:Y:S01]  /*0240*/  LDC.64 R18, c[0x0][0x3b0] ;  /* 0x0000ec00ff127b82 */ /* 0x000ea20000000a00 */
[----:B------:R-:W0:Y:S01]  /*0250*/  FLO.U32 R14, UR6 ;  /* 0x00000006000e7d00 */ /* 0x000e2200080e0000 */
[----:B------:R-:W-:Y:S07]  /*0260*/  STG.E desc[UR4][R12.64], R23 ;  /* 0x000000170c007986 */ /* 0x000fee000c101904 */
[----:B------:R-:W2:Y:S01]  /*0270*/  POPC R25, UR6 ;  /* 0x0000000600197d09 */ /* 0x000ea20008000000 */
[----:B0-----:R-:W-:-:S13]  /*0280*/  ISETP.EQ.U32.AND P0, PT, R14, R21, PT ;  /* 0x000000150e00720c */ /* 0x001fda0003f02070 */
[----:B--2---:R-:W2:Y:S01]  /*0290*/  @P0 ATOMG.E.ADD.STRONG.GPU PT, R19, desc[UR4][R18.64], R25 ;  /* 0x80000019121309a8 */ /* 0x004ea200081ef104 */
[----:B------:R-:W0:Y:S02]  /*02a0*/  S2R R0, SR_LTMASK ;  /* 0x0000000000007919 */ /* 0x000e240000003900 */
[----:B0-----:R-:W-:-:S06]  /*02b0*/  LOP3.LUT R16, R0, UR6, RZ, 0xc0, !PT ;  /* 0x0000000600107c12 */ /* 0x001fcc000f8ec0ff */
[----:B------:R-:W0:Y:S01]  /*02c0*/  POPC R16, R16 ;  /* 0x0000001000107309 */ /* 0x000e220000000000 */
[----:B--2---:R-:W0:Y:S02]  /*02d0*/  SHFL.IDX PT, R21, R19, R14, 0x1f ;  /* 0x00001f0e13157589 */ /* 0x004e2400000e0000 */
[----:B0-----:R-:W-:-:S05]  /*02e0*/  IADD3 R21, PT, PT, R21, R16, RZ ;  /* 0x0000001015157210 */ /* 0x001fca0007ffe0ff */
[----:B-1----:R-:W-:-:S05]  /*02f0*/  IMAD.WIDE R20, R21, 0x4, R4 ;  /* 0x0000000415147825 */ /* 0x002fca00078e0204 */
[----:B------:R0:W-:Y:S04]  /*0300*/  STG.E desc[UR4][R20.64], R17 ;  /* 0x0000001114007986 */ /* 0x0001e8000c101904 */
[----:B------:R0:W5:Y:S02]  /*0310*/  LDG.E R0, desc[UR4][R2.64+0x4] ;  /* 0x0000040402007981 */ /* 0x000164000c1e1900 */
.L_x_1:
[----:B------:R-:W-:Y:S05]  /*0320*/  BSYNC.RECONVERGENT B0 ;  /* 0x0000000000007941 */ /* 0x000fea0003800200 */
.L_x_0:
[----:B-----5:R-:W-:-:S13]  /*0330*/  ISETP.GE.AND P0, PT, R15, R0, PT ;  /* 0x000000000f00720c */ /* 0x020fda0003f06270 */
[----:B------:R-:W-:Y:S05]  /*0340*/  @!P0 BRA `(.L_x_2) ;  /* 0xfffffffc00888947 */ /* 0x000fea000383ffff */
[----:B------:R-:W-:Y:S05]  /*0350*/  EXIT ;  /* 0x000000000000794d */ /* 0x000fea0003800000 */
.L_x_3:
[----:B------:R-:W-:-:S00]  /*0360*/  BRA `(.L_x_3) ;  /* 0xfffffffc00fc7947 */ /* 0x000fc0000383ffff */
[----:B------:R-:W-:-:S00]  /*0370*/  NOP ;  /* 0x0000000000007918 */ /* 0x000fc00000000000 */
        /* <DEDUP_REMOVED lines=8> */
.L_x_4:


//--------------------- .nv.shared.reserved.0     --------------------------
	.section	.nv.shared.reserved.0,"aw",@nobits
	.weak		__nv_reservedSMEM_offset_0_alias
	.size		__nv_reservedSMEM_offset_0_alias, 0, 64
	.other		__nv_reservedSMEM_offset_0_alias,@"STO_CUDA_RESERVED_SHARED STV_DEFAULT"
__nv_reservedSMEM_offset_0_alias:
	.zero		0
	.zero		64


//--------------------- .nv.constant0._Z10bfs_kerneliiPiS_S_iS_S_S_ --------------------------
	.section	.nv.constant0._Z10bfs_kerneliiPiS_S_iS_S_S_,"a",@progbits
	.sectionflags	@""
	.align	4
.nv.constant0._Z10bfs_kerneliiPiS_S_iS_S_S_:
	.zero		960


//--------------------- SYMBOLS --------------------------

	.type		.nv.reservedSmem.offset0,@object
	.size		.nv.reservedSmem.offset0,0x4
